//
// Generated by NVIDIA NVVM Compiler
//
// Compiler Build ID: CL-36424714
// Cuda compilation tools, release 13.0, V13.0.88
// Based on NVVM 20.0.0
//

.version 9.0
.target sm_100
.address_size 64

	// .globl	_Z11bgr_to_grayPhS_ii
// _ZZ11bgr_to_grayPhS_iiE13shared_matrix has been demoted

.visible .entry _Z11bgr_to_grayPhS_ii(
	.param .u64 .ptr .align 1 _Z11bgr_to_grayPhS_ii_param_0,
	.param .u64 .ptr .align 1 _Z11bgr_to_grayPhS_ii_param_1,
	.param .u32 _Z11bgr_to_grayPhS_ii_param_2,
	.param .u32 _Z11bgr_to_grayPhS_ii_param_3
)
{
	.reg .pred 	%p<6>;
	.reg .b16 	%rs<7>;
	.reg .b32 	%r<24>;
	.reg .b32 	%f<7>;
	.reg .b64 	%rd<9>;
	// demoted variable
	.shared .align 1 .b8 _ZZ11bgr_to_grayPhS_iiE13shared_matrix[768];
	ld.param.u64 	%rd1, [_Z11bgr_to_grayPhS_ii_param_0];
	ld.param.u64 	%rd2, [_Z11bgr_to_grayPhS_ii_param_1];
	ld.param.u32 	%r4, [_Z11bgr_to_grayPhS_ii_param_2];
	ld.param.u32 	%r5, [_Z11bgr_to_grayPhS_ii_param_3];
	mov.u32 	%r1, %tid.x;
	mov.u32 	%r2, %tid.y;
	mov.u32 	%r7, %ctaid.x;
	shl.b32 	%r8, %r7, 4;
	add.s32 	%r9, %r8, %r1;
	mov.u32 	%r10, %ctaid.y;
	shl.b32 	%r11, %r10, 4;
	add.s32 	%r12, %r11, %r2;
	mad.lo.s32 	%r3, %r4, %r12, %r9;
	setp.lt.s32 	%p2, %r9, %r4;
	setp.lt.s32 	%p3, %r12, %r5;
	and.pred  	%p1, %p2, %p3;
	not.pred 	%p4, %p1;
	@%p4 bra 	$L__BB0_2;
	cvta.to.global.u64 	%rd3, %rd1;
	mul.lo.s32 	%r14, %r3, 3;
	shl.b32 	%r15, %r2, 4;
	add.s32 	%r16, %r15, %r1;
	cvt.s64.s32 	%rd4, %r14;
	add.s64 	%rd5, %rd3, %rd4;
	ld.global.u8 	%rs1, [%rd5];
	mov.u32 	%r17, _ZZ11bgr_to_grayPhS_iiE13shared_matrix;
	mad.lo.s32 	%r18, %r16, 3, %r17;
	st.shared.u8 	[%r18], %rs1;
	ld.global.u8 	%rs2, [%rd5+1];
	st.shared.u8 	[%r18+1], %rs2;
	ld.global.u8 	%rs3, [%rd5+2];
	st.shared.u8 	[%r18+2], %rs3;
$L__BB0_2:
	bar.sync 	0;
	@%p4 bra 	$L__BB0_4;
	shl.b32 	%r19, %r2, 4;
	add.s32 	%r20, %r19, %r1;
	mov.u32 	%r21, _ZZ11bgr_to_grayPhS_iiE13shared_matrix;
	mad.lo.s32 	%r22, %r20, 3, %r21;
	ld.shared.u8 	%rs4, [%r22];
	ld.shared.u8 	%rs5, [%r22+1];
	ld.shared.u8 	%rs6, [%r22+2];
	cvt.rn.f32.u16 	%f1, %rs4;
	cvt.rn.f32.u16 	%f2, %rs5;
	mul.f32 	%f3, %f2, 0f3F1645A2;
	fma.rn.f32 	%f4, %f1, 0f3DE978D5, %f3;
	cvt.rn.f32.u16 	%f5, %rs6;
	fma.rn.f32 	%f6, %f5, 0f3E991687, %f4;
	cvt.rzi.u32.f32 	%r23, %f6;
	cvt.s64.s32 	%rd6, %r3;
	cvta.to.global.u64 	%rd7, %rd2;
	add.s64 	%rd8, %rd7, %rd6;
	st.global.u8 	[%rd8], %r23;
$L__BB0_4:
	ret;

}


// ===== COMPILED SASS (sm_100) =====

	.target	sm_100

	.elftype	@"ET_EXEC"


//--------------------- .note.nv.tkinfo           --------------------------
	.section	.note.nv.tkinfo,"",@"SHT_NOTE"
	.sectionflags	@"SHF_NOTE_NV_TKINFO"
	.tkinfo
        /*0018*/ 	.word	0x00000002
        /*0030*/ 	.string	""
        /*0030*/ 	.string	"ptxas"
        /*0030*/ 	.string	"Cuda compilation tools, release 13.0, V13.0.88"
        /*0030*/ 	.string	"Build cuda_13.0.r13.0/compiler.36424714_0"
        /*0030*/ 	.string	"-arch sm_100 -m 64 "



//--------------------- .note.nv.cuinfo           --------------------------
	.section	.note.nv.cuinfo,"",@"SHT_NOTE"
	.sectionflags	@"SHF_NOTE_NV_CUINFO"
        /*0018*/ 	.short	0x0002
        /*001a*/ 	.short	0x0064
        /*001c*/ 	.short	0x0082
	.zero		2


//--------------------- .nv.info                  --------------------------
	.section	.nv.info,"",@"SHT_CUDA_INFO"
	.align	4


	//----- nvinfo : EIATTR_REGCOUNT
	.align		4
        /*0000*/ 	.byte	0x04, 0x2f
        /*0002*/ 	.short	(.L_1 - .L_0)
	.align		4
.L_0:
        /*0004*/ 	.word	index@(_Z11bgr_to_grayPhS_ii)
        /*0008*/ 	.word	0x00000010


	//----- nvinfo : EIATTR_FRAME_SIZE
	.align		4
.L_1:
        /*000c*/ 	.byte	0x04, 0x11
        /*000e*/ 	.short	(.L_3 - .L_2)
	.align		4
.L_2:
        /*0010*/ 	.word	index@(_Z11bgr_to_grayPhS_ii)
        /*0014*/ 	.word	0x00000000


	//----- nvinfo : EIATTR_MIN_STACK_SIZE
	.align		4
.L_3:
        /*0018*/ 	.byte	0x04, 0x12
        /*001a*/ 	.short	(.L_5 - .L_4)
	.align		4
.L_4:
        /*001c*/ 	.word	index@(_Z11bgr_to_grayPhS_ii)
        /*0020*/ 	.word	0x00000000
.L_5:


//--------------------- .nv.compat                --------------------------
	.section	.nv.compat,"",@"SHT_CUDA_COMPAT_INFO"
	.align	4
        /*0000*/ 	.byte	0x02, 0x09, 0x00, 0x00, 0x02, 0x02, 0x01, 0x00, 0x02, 0x05, 0x05, 0x00, 0x03, 0x07, 0x01, 0x01
        /*0010*/ 	.byte	0x02, 0x03, 0x00, 0x00, 0x02, 0x06, 0x01, 0x00, 0x04, 0x0b, 0x08, 0x00, 0x09, 0x00, 0x00, 0x00
        /*0020*/ 	.byte	0x00, 0x00, 0x00, 0x00


//--------------------- .nv.info._Z11bgr_to_grayPhS_ii --------------------------
	.section	.nv.info._Z11bgr_to_grayPhS_ii,"",@"SHT_CUDA_INFO"
	.sectionflags	@""
	.align	4


	//----- nvinfo : EIATTR_CUDA_API_VERSION
	.align		4
        /*0000*/ 	.byte	0x04, 0x37
        /*0002*/ 	.short	(.L_7 - .L_6)
.L_6:
        /*0004*/ 	.word	0x00000082


	//----- nvinfo : EIATTR_KPARAM_INFO
	.align		4
.L_7:
        /*0008*/ 	.byte	0x04, 0x17
        /*000a*/ 	.short	(.L_9 - .L_8)
.L_8:
        /*000c*/ 	.word	0x00000000
        /*0010*/ 	.short	0x0003
        /*0012*/ 	.short	0x0014
        /*0014*/ 	.byte	0x00, 0xf0, 0x11, 0x00


	//----- nvinfo : EIATTR_KPARAM_INFO
	.align		4
.L_9:
        /*0018*/ 	.byte	0x04, 0x17
        /*001a*/ 	.short	(.L_11 - .L_10)
.L_10:
        /*001c*/ 	.word	0x00000000
        /*0020*/ 	.short	0x0002
        /*0022*/ 	.short	0x0010
        /*0024*/ 	.byte	0x00, 0xf0, 0x11, 0x00


	//----- nvinfo : EIATTR_KPARAM_INFO
	.align		4
.L_11:
        /*0028*/ 	.byte	0x04, 0x17
        /*002a*/ 	.short	(.L_13 - .L_12)
.L_12:
        /*002c*/ 	.word	0x00000000
        /*0030*/ 	.short	0x0001
        /*0032*/ 	.short	0x0008
        /*0034*/ 	.byte	0x00, 0xf5, 0x21, 0x00


	//----- nvinfo : EIATTR_KPARAM_INFO
	.align		4
.L_13:
        /*0038*/ 	.byte	0x04, 0x17
        /*003a*/ 	.short	(.L_15 - .L_14)
.L_14:
        /*003c*/ 	.word	0x00000000
        /*0040*/ 	.short	0x0000
        /*0042*/ 	.short	0x0000
        /*0044*/ 	.byte	0x00, 0xf5, 0x21, 0x00


	//----- nvinfo : EIATTR_SPARSE_MMA_MASK
	.align		4
.L_15:
        /*0048*/ 	.byte	0x03, 0x50
        /*004a*/ 	.short	0x0000


	//----- nvinfo : EIATTR_MAXREG_COUNT
	.align		4
        /*004c*/ 	.byte	0x03, 0x1b
        /*004e*/ 	.short	0x00ff


	//----- nvinfo : EIATTR_NUM_BARRIERS
	.align		4
        /*0050*/ 	.byte	0x02, 0x4c
        /*0052*/ 	.byte	0x01
	.zero		1


	//----- nvinfo : EIATTR_MERCURY_ISA_VERSION
	.align		4
        /*0054*/ 	.byte	0x03, 0x5f
        /*0056*/ 	.short	0x0101


	//----- nvinfo : EIATTR_VRC_CTA_INIT_COUNT
	.align		4
        /*0058*/ 	.byte	0x02, 0x4a
	.zero		1
	.zero		1


	//----- nvinfo : EIATTR_EXIT_INSTR_OFFSETS
	.align		4
        /*005c*/ 	.byte	0x04, 0x1c
        /*005e*/ 	.short	(.L_17 - .L_16)


	//   ....[0]....
.L_16:
        /*0060*/ 	.word	0x000001f0


	//   ....[1]....
        /*0064*/ 	.word	0x00000330


	//----- nvinfo : EIATTR_CRS_STACK_SIZE
	.align		4
.L_17:
        /*0068*/ 	.byte	0x04, 0x1e
        /*006a*/ 	.short	(.L_19 - .L_18)
.L_18:
        /*006c*/ 	.word	0x00000000


	//----- nvinfo : EIATTR_CBANK_PARAM_SIZE
	.align		4
.L_19:
        /*0070*/ 	.byte	0x03, 0x19
        /*0072*/ 	.short	0x0018


	//----- nvinfo : EIATTR_PARAM_CBANK
	.align		4
        /*0074*/ 	.byte	0x04, 0x0a
        /*0076*/ 	.short	(.L_21 - .L_20)
	.align		4
.L_20:
        /*0078*/ 	.word	index@(.nv.constant0._Z11bgr_to_grayPhS_ii)
        /*007c*/ 	.short	0x0380
        /*007e*/ 	.short	0x0018


	//----- nvinfo : EIATTR_SW_WAR
	.align		4
.L_21:
        /*0080*/ 	.byte	0x04, 0x36
        /*0082*/ 	.short	(.L_23 - .L_22)
.L_22:
        /*0084*/ 	.word	0x00000008
.L_23:


//--------------------- .nv.callgraph             --------------------------
	.section	.nv.callgraph,"",@"SHT_CUDA_CALLGRAPH"
	.align	4
	.sectionentsize	8
	.align		4
        /*0000*/ 	.word	0x00000000
	.align		4
        /*0004*/ 	.word	0xffffffff
	.align		4
        /*0008*/ 	.word	0x00000000
	.align		4
        /*000c*/ 	.word	0xfffffffe
	.align		4
        /*0010*/ 	.word	0x00000000
	.align		4
        /*0014*/ 	.word	0xfffffffd
	.align		4
        /*0018*/ 	.word	0x00000000
	.align		4
        /*001c*/ 	.word	0xfffffffc


//--------------------- .text._Z11bgr_to_grayPhS_ii --------------------------
	.section	.text._Z11bgr_to_grayPhS_ii,"ax",@progbits
	.align	128
        .global         _Z11bgr_to_grayPhS_ii
        .type           _Z11bgr_to_grayPhS_ii,@function
        .size           _Z11bgr_to_grayPhS_ii,(.L_x_3 - _Z11bgr_to_grayPhS_ii)
        .other          _Z11bgr_to_grayPhS_ii,@"STO_CUDA_ENTRY STV_DEFAULT"
_Z11bgr_to_grayPhS_ii:
.text._Z11bgr_to_grayPhS_ii:
[----:B------:R-:W-:Y:S01]  /*0000*/  LDC R1, c[0x0][0x37c] ;  /* 0x0000df00ff017b82 */ /* 0x000fe20000000800 */
[----:B------:R-:W0:Y:S01]  /*0010*/  S2R R13, SR_TID.Y ;  /* 0x00000000000d7919 */ /* 0x000e220000002200 */
[----:B------:R-:W1:Y:S01]  /*0020*/  LDCU.64 UR6, c[0x0][0x390] ;  /* 0x00007200ff0677ac */ /* 0x000e620008000a00 */
[----:B------:R-:W-:Y:S01]  /*0030*/  BSSY.RECONVERGENT B0, `(.L_x_0) ;  /* 0x000001a000007945 */ /* 0x000fe20003800200 */
[----:B------:R-:W0:Y:S01]  /*0040*/  S2R R0, SR_CTAID.Y ;  /* 0x0000000000007919 */ /* 0x000e220000002600 */
[----:B------:R-:W2:Y:S01]  /*0050*/  LDCU.64 UR4, c[0x0][0x358] ;  /* 0x00006b00ff0477ac */ /* 0x000ea20008000a00 */
[----:B------:R-:W3:Y:S01]  /*0060*/  S2R R6, SR_TID.X ;  /* 0x0000000000067919 */ /* 0x000ee20000002100 */
[----:B------:R-:W3:Y:S01]  /*0070*/  S2R R5, SR_CTAID.X ;  /* 0x0000000000057919 */ /* 0x000ee20000002500 */
[----:B0-----:R-:W-:-:S05]  /*0080*/  IMAD R3, R0, 0x10, R13 ;  /* 0x0000001000037824 */ /* 0x001fca00078e020d */
[----:B-1----:R-:W-:Y:S01]  /*0090*/  ISETP.GE.AND P0, PT, R3, UR7, PT ;  /* 0x0000000703007c0c */ /* 0x002fe2000bf06270 */
[----:B---3--:R-:W-:-:S05]  /*00a0*/  IMAD R0, R5, 0x10, R6 ;  /* 0x0000001005007824 */ /* 0x008fca00078e0206 */
[----:B------:R-:W-:Y:S01]  /*00b0*/  ISETP.LT.AND P0, PT, R0, UR6, !P0 ;  /* 0x0000000600007c0c */ /* 0x000fe2000c701270 */
[----:B------:R-:W-:-:S12]  /*00c0*/  IMAD R0, R3, UR6, R0 ;  /* 0x0000000603007c24 */ /* 0x000fd8000f8e0200 */
[----:B--2---:R-:W-:Y:S05]  /*00d0*/  @!P0 BRA `(.L_x_1) ;  /* 0x00000000003c8947 */ /* 0x004fea0003800000 */
[----:B------:R-:W0:Y:S01]  /*00e0*/  LDCU.64 UR6, c[0x0][0x380] ;  /* 0x00007000ff0677ac */ /* 0x000e220008000a00 */
[----:B------:R-:W-:-:S05]  /*00f0*/  IMAD R3, R0, 0x3, RZ ;  /* 0x0000000300037824 */ /* 0x000fca00078e02ff */
[----:B0-----:R-:W-:-:S04]  /*0100*/  IADD3 R2, P1, PT, R3, UR6, RZ ;  /* 0x0000000603027c10 */ /* 0x001fc8000ff3e0ff */
[----:B------:R-:W-:-:S05]  /*0110*/  LEA.HI.X.SX32 R3, R3, UR7, 0x1, P1 ;  /* 0x0000000703037c11 */ /* 0x000fca00088f0eff */
[----:B------:R-:W2:Y:S04]  /*0120*/  LDG.E.U8 R5, desc[UR4][R2.64] ;  /* 0x0000000402057981 */ /* 0x000ea8000c1e1100 */
[----:B------:R-:W3:Y:S04]  /*0130*/  LDG.E.U8 R9, desc[UR4][R2.64+0x1] ;  /* 0x0000010402097981 */ /* 0x000ee8000c1e1100 */
[----:B------:R-:W4:Y:S01]  /*0140*/  LDG.E.U8 R11, desc[UR4][R2.64+0x2] ;  /* 0x00000204020b7981 */ /* 0x000f22000c1e1100 */
[----:B------:R-:W-:Y:S01]  /*0150*/  MOV R4, 0x400 ;  /* 0x0000040000047802 */ /* 0x000fe20000000f00 */
[----:B------:R-:W0:Y:S03]  /*0160*/  S2R R7, SR_CgaCtaId ;  /* 0x0000000000077919 */ /* 0x000e260000008800 */
[----:B0-----:R-:W-:Y:S01]  /*0170*/  LEA R7, R7, R4, 0x18 ;  /* 0x0000000407077211 */ /* 0x001fe200078ec0ff */
[----:B------:R-:W-:-:S04]  /*0180*/  IMAD R4, R13, 0x10, R6 ;  /* 0x000000100d047824 */ /* 0x000fc800078e0206 */
[----:B------:R-:W-:-:S05]  /*0190*/  IMAD R4, R4, 0x3, R7 ;  /* 0x0000000304047824 */ /* 0x000fca00078e0207 */
[----:B--2---:R0:W-:Y:S04]  /*01a0*/  STS.U8 [R4], R5 ;  /* 0x0000000504007388 */ /* 0x0041e80000000000 */
[----:B---3--:R0:W-:Y:S04]  /*01b0*/  STS.U8 [R4+0x1], R9 ;  /* 0x0000010904007388 */ /* 0x0081e80000000000 */
[----:B----4-:R0:W-:Y:S02]  /*01c0*/  STS.U8 [R4+0x2], R11 ;  /* 0x0000020b04007388 */ /* 0x0101e40000000000 */
.L_x_1:
[----:B------:R-:W-:Y:S05]  /*01d0*/  BSYNC.RECONVERGENT B0 ;  /* 0x0000000000007941 */ /* 0x000fea0003800200 */
.L_x_0:
[----:B------:R-:W-:Y:S06]  /*01e0*/  BAR.SYNC.DEFER_BLOCKING 0x0 ;  /* 0x0000000000007b1d */ /* 0x000fec0000010000 */
[----:B------:R-:W-:Y:S05]  /*01f0*/  @!P0 EXIT ;  /* 0x000000000000894d */ /* 0x000fea0003800000 */
[----:B------:R-:W1:Y:S01]  /*0200*/  S2R R3, SR_CgaCtaId ;  /* 0x0000000000037919 */ /* 0x000e620000008800 */
[----:B------:R-:W-:Y:S01]  /*0210*/  MOV R2, 0x400 ;  /* 0x0000040000027802 */ /* 0x000fe20000000f00 */
[----:B------:R-:W-:Y:S01]  /*0220*/  IMAD R6, R13, 0x10, R6 ;  /* 0x000000100d067824 */ /* 0x000fe200078e0206 */
[----:B------:R-:W2:Y:S02]  /*0230*/  LDCU.64 UR6, c[0x0][0x388] ;  /* 0x00007100ff0677ac */ /* 0x000ea40008000a00 */
[----:B-1----:R-:W-:-:S05]  /*0240*/  LEA R3, R3, R2, 0x18 ;  /* 0x0000000203037211 */ /* 0x002fca00078ec0ff */
[----:B------:R-:W-:-:S05]  /*0250*/  IMAD R6, R6, 0x3, R3 ;  /* 0x0000000306067824 */ /* 0x000fca00078e0203 */
[----:B------:R-:W1:Y:S04]  /*0260*/  LDS.U8 R3, [R6+0x1] ;  /* 0x0000010006037984 */ /* 0x000e680000000000 */
[----:B------:R-:W3:Y:S04]  /*0270*/  LDS.U8 R2, [R6] ;  /* 0x0000000006027984 */ /* 0x000ee80000000000 */
[----:B0-----:R-:W0:Y:S01]  /*0280*/  LDS.U8 R4, [R6+0x2] ;  /* 0x0000020006047984 */ /* 0x001e220000000000 */
[----:B-1----:R-:W-:Y:S02]  /*0290*/  I2FP.F32.U32 R3, R3 ;  /* 0x0000000300037245 */ /* 0x002fe40000201000 */
[----:B---3--:R-:W-:-:S03]  /*02a0*/  I2FP.F32.U32 R2, R2 ;  /* 0x0000000200027245 */ /* 0x008fc60000201000 */
[----:B------:R-:W-:Y:S01]  /*02b0*/  FMUL R3, R3, 0.58700001239776611328 ;  /* 0x3f1645a203037820 */ /* 0x000fe20000400000 */
[----:B0-----:R-:W-:-:S03]  /*02c0*/  I2FP.F32.U32 R5, R4 ;  /* 0x0000000400057245 */ /* 0x001fc60000201000 */
[----:B------:R-:W-:-:S04]  /*02d0*/  FFMA R2, R2, 0.11400000005960464478, R3 ;  /* 0x3de978d502027823 */ /* 0x000fc80000000003 */
[----:B------:R-:W-:Y:S01]  /*02e0*/  FFMA R5, R5, 0.29899999499320983887, R2 ;  /* 0x3e99168705057823 */ /* 0x000fe20000000002 */
[----:B--2---:R-:W-:-:S04]  /*02f0*/  IADD3 R2, P0, PT, R0, UR6, RZ ;  /* 0x0000000600027c10 */ /* 0x004fc8000ff1e0ff */
[----:B------:R-:W-:Y:S01]  /*0300*/  LEA.HI.X.SX32 R3, R0, UR7, 0x1, P0 ;  /* 0x0000000700037c11 */ /* 0x000fe200080f0eff */
[----:B------:R-:W0:Y:S04]  /*0310*/  F2I.U32.TRUNC.NTZ R5, R5 ;  /* 0x0000000500057305 */ /* 0x000e28000020f000 */
[----:B0-----:R-:W-:Y:S01]  /*0320*/  STG.E.U8 desc[UR4][R2.64], R5 ;  /* 0x0000000502007986 */ /* 0x001fe2000c101104 */
[----:B------:R-:W-:Y:S05]  /*0330*/  EXIT ;  /* 0x000000000000794d */ /* 0x000fea0003800000 */
.L_x_2:
[----:B------:R-:W-:-:S00]  /*0340*/  BRA `(.L_x_2) ;  /* 0xfffffffc00fc7947 */ /* 0x000fc0000383ffff */
[----:B------:R-:W-:-:S00]  /*0350*/  NOP ;  /* 0x0000000000007918 */ /* 0x000fc00000000000 */
        /* <DEDUP_REMOVED lines=10> */
.L_x_3:


//--------------------- .nv.shared._Z11bgr_to_grayPhS_ii --------------------------
	.section	.nv.shared._Z11bgr_to_grayPhS_ii,"aw",@nobits
	.sectionflags	@""
.nv.shared._Z11bgr_to_grayPhS_ii:
	.zero		1792


//--------------------- .nv.shared.reserved.0     --------------------------
	.section	.nv.shared.reserved.0,"aw",@nobits
	.weak		__nv_reservedSMEM_offset_0_alias
	.size		__nv_reservedSMEM_offset_0_alias, 0, 64
	.other		__nv_reservedSMEM_offset_0_alias,@"STO_CUDA_RESERVED_SHARED STV_DEFAULT"
__nv_reservedSMEM_offset_0_alias:
	.zero		0
	.zero		64


//--------------------- .nv.constant0._Z11bgr_to_grayPhS_ii --------------------------
	.section	.nv.constant0._Z11bgr_to_grayPhS_ii,"a",@progbits
	.sectionflags	@""
	.align	4
.nv.constant0._Z11bgr_to_grayPhS_ii:
	.zero		920


//--------------------- SYMBOLS --------------------------

	.type		.nv.reservedSmem.offset0,@object
	.size		.nv.reservedSmem.offset0,0x4
	.type		.nv.reservedSmem.cap,@object
	.size		.nv.reservedSmem.cap,0x4
